//
// Generated by NVIDIA NVVM Compiler
//
// Compiler Build ID: CL-36424714
// Cuda compilation tools, release 13.0, V13.0.88
// Based on NVVM 20.0.0
//

.version 9.0
.target sm_100
.address_size 64

	// .globl	_Z14ConvertToSinesPdi
.func  (.param .align 16 .b8 func_retval0[16]) __internal_trig_reduction_slowpathd
(
	.param .b64 __internal_trig_reduction_slowpathd_param_0
)
;
.global .align 8 .b8 __cudart_i2opi_d[144] = {8, 93, 141, 31, 177, 95, 251, 107, 234, 146, 82, 138, 247, 57, 7, 61, 123, 241, 229, 235, 199, 186, 39, 117, 45, 234, 95, 158, 102, 63, 70, 79, 183, 9, 203, 39, 207, 126, 54, 109, 31, 109, 10, 90, 139, 17, 47, 239, 15, 152, 5, 222, 255, 151, 248, 31, 59, 40, 249, 189, 139, 95, 132, 156, 244, 57, 83, 131, 57, 214, 145, 57, 65, 126, 95, 180, 38, 112, 156, 233, 132, 68, 187, 46, 245, 53, 130, 232, 62, 167, 41, 177, 28, 235, 29, 254, 28, 146, 209, 9, 234, 46, 73, 6, 224, 210, 77, 66, 58, 110, 36, 183, 97, 197, 187, 222, 171, 99, 81, 254, 65, 144, 67, 60, 153, 149, 98, 219, 192, 221, 52, 245, 209, 87, 39, 252, 41, 21, 68, 78, 110, 131, 249, 162};
.global .align 16 .b8 __cudart_sin_cos_coeffs[128] = {70, 210, 176, 44, 241, 229, 90, 190, 146, 227, 172, 105, 227, 29, 199, 62, 161, 98, 219, 25, 160, 1, 42, 191, 24, 8, 17, 17, 17, 17, 129, 63, 84, 85, 85, 85, 85, 85, 197, 191, 0, 0, 0, 0, 0, 0, 0, 0, 0, 0, 0, 0, 0, 0, 0, 0, 100, 129, 253, 32, 131, 255, 168, 189, 40, 133, 239, 193, 167, 238, 33, 62, 217, 230, 6, 142, 79, 126, 146, 190, 233, 188, 221, 25, 160, 1, 250, 62, 71, 93, 193, 22, 108, 193, 86, 191, 81, 85, 85, 85, 85, 85, 165, 63, 0, 0, 0, 0, 0, 0, 224, 191, 0, 0, 0, 0, 0, 0, 240, 63};

.visible .entry _Z14ConvertToSinesPdi(
	.param .u64 .ptr .align 1 _Z14ConvertToSinesPdi_param_0,
	.param .u32 _Z14ConvertToSinesPdi_param_1
)
{
	.reg .pred 	%p<6>;
	.reg .b32 	%r<15>;
	.reg .b64 	%rd<9>;
	.reg .b64 	%fd<34>;

	ld.param.u64 	%rd2, [_Z14ConvertToSinesPdi_param_0];
	ld.param.u32 	%r5, [_Z14ConvertToSinesPdi_param_1];
	mov.u32 	%r6, %ntid.x;
	mov.u32 	%r7, %ctaid.x;
	mov.u32 	%r8, %tid.x;
	mad.lo.s32 	%r1, %r6, %r7, %r8;
	setp.ge.s32 	%p1, %r1, %r5;
	@%p1 bra 	$L__BB0_6;
	cvta.to.global.u64 	%rd3, %rd2;
	mul.wide.s32 	%rd4, %r1, 8;
	add.s64 	%rd1, %rd3, %rd4;
	ld.global.f64 	%fd1, [%rd1];
	abs.f64 	%fd2, %fd1;
	setp.neu.f64 	%p2, %fd2, 0d7FF0000000000000;
	@%p2 bra 	$L__BB0_3;
	mov.f64 	%fd12, 0d0000000000000000;
	mul.rn.f64 	%fd33, %fd1, %fd12;
	mov.b32 	%r14, 0;
	bra.uni 	$L__BB0_5;
$L__BB0_3:
	mul.f64 	%fd7, %fd1, 0d3FE45F306DC9C883;
	cvt.rni.s32.f64 	%r14, %fd7;
	cvt.rn.f64.s32 	%fd8, %r14;
	fma.rn.f64 	%fd9, %fd8, 0dBFF921FB54442D18, %fd1;
	fma.rn.f64 	%fd10, %fd8, 0dBC91A62633145C00, %fd9;
	fma.rn.f64 	%fd33, %fd8, 0dB97B839A252049C0, %fd10;
	setp.ltu.f64 	%p3, %fd2, 0d41E0000000000000;
	@%p3 bra 	$L__BB0_5;
	{ // callseq 0, 0
	.param .b64 param0;
	st.param.f64 	[param0], %fd1;
	.param .align 16 .b8 retval0[16];
	call.uni (retval0), 
	__internal_trig_reduction_slowpathd, 
	(
	param0
	);
	ld.param.f64 	%fd33, [retval0];
	ld.param.b32 	%r14, [retval0+8];
	} // callseq 0
$L__BB0_5:
	shl.b32 	%r11, %r14, 6;
	cvt.u64.u32 	%rd5, %r11;
	and.b64  	%rd6, %rd5, 64;
	mov.u64 	%rd7, __cudart_sin_cos_coeffs;
	add.s64 	%rd8, %rd7, %rd6;
	mul.rn.f64 	%fd13, %fd33, %fd33;
	and.b32  	%r12, %r14, 1;
	setp.eq.b32 	%p4, %r12, 1;
	selp.f64 	%fd14, 0dBDA8FF8320FD8164, 0d3DE5DB65F9785EBA, %p4;
	ld.global.nc.v2.f64 	{%fd15, %fd16}, [%rd8];
	fma.rn.f64 	%fd17, %fd14, %fd13, %fd15;
	fma.rn.f64 	%fd18, %fd17, %fd13, %fd16;
	ld.global.nc.v2.f64 	{%fd19, %fd20}, [%rd8+16];
	fma.rn.f64 	%fd21, %fd18, %fd13, %fd19;
	fma.rn.f64 	%fd22, %fd21, %fd13, %fd20;
	ld.global.nc.v2.f64 	{%fd23, %fd24}, [%rd8+32];
	fma.rn.f64 	%fd25, %fd22, %fd13, %fd23;
	fma.rn.f64 	%fd26, %fd25, %fd13, %fd24;
	fma.rn.f64 	%fd27, %fd26, %fd33, %fd33;
	fma.rn.f64 	%fd28, %fd26, %fd13, 0d3FF0000000000000;
	selp.f64 	%fd29, %fd28, %fd27, %p4;
	and.b32  	%r13, %r14, 2;
	setp.eq.s32 	%p5, %r13, 0;
	mov.f64 	%fd30, 0d0000000000000000;
	sub.f64 	%fd31, %fd30, %fd29;
	selp.f64 	%fd32, %fd29, %fd31, %p5;
	st.global.f64 	[%rd1], %fd32;
$L__BB0_6:
	ret;

}
.func  (.param .align 16 .b8 func_retval0[16]) __internal_trig_reduction_slowpathd(
	.param .b64 __internal_trig_reduction_slowpathd_param_0
)
{
	.local .align 8 .b8 	__local_depot1[40];
	.reg .b64 	%SP;
	.reg .b64 	%SPL;
	.reg .pred 	%p<10>;
	.reg .b32 	%r<47>;
	.reg .b64 	%rd<74>;
	.reg .b64 	%fd<5>;

	mov.u64 	%SPL, __local_depot1;
	ld.param.f64 	%fd4, [__internal_trig_reduction_slowpathd_param_0];
	add.u64 	%rd1, %SPL, 0;
	{
	.reg .b32 %temp; 
	mov.b64 	{%temp, %r1}, %fd4;
	}
	shr.u32 	%r2, %r1, 20;
	and.b32  	%r3, %r2, 2047;
	setp.eq.s32 	%p1, %r3, 2047;
	mov.b32 	%r46, 0;
	@%p1 bra 	$L__BB1_9;
	add.s32 	%r20, %r3, -1024;
	mov.b64 	%rd20, %fd4;
	shl.b64 	%rd2, %rd20, 11;
	shr.u32 	%r4, %r20, 6;
	sub.s32 	%r45, 15, %r4;
	sub.s32 	%r21, 19, %r4;
	setp.lt.u32 	%p2, %r20, 128;
	selp.b32 	%r6, 18, %r21, %p2;
	setp.ge.s32 	%p3, %r45, %r6;
	mov.b64 	%rd70, 0;
	@%p3 bra 	$L__BB1_4;
	add.s32 	%r23, %r6, %r4;
	neg.s32 	%r43, %r23;
	or.b64  	%rd3, %rd2, -9223372036854775808;
	mov.b64 	%rd70, 0;
	mov.b32 	%r42, 0;
	mov.u64 	%rd25, __cudart_i2opi_d;
	mov.u32 	%r44, %r45;
$L__BB1_3:
	.pragma "nounroll";
	mul.wide.s32 	%rd22, %r42, 8;
	add.s64 	%rd23, %rd1, %rd22;
	mul.wide.s32 	%rd24, %r44, 8;
	add.s64 	%rd26, %rd25, %rd24;
	ld.global.nc.u64 	%rd27, [%rd26];
	{
	.reg .u32 %r0, %r1, %r2, %r3, %alo, %ahi, %blo, %bhi, %clo, %chi;
	mov.b64 	{%alo,%ahi}, %rd27;
	mov.b64 	{%blo,%bhi}, %rd3;
	mov.b64 	{%clo,%chi}, %rd70;
	mad.lo.cc.u32 	%r0, %alo, %blo, %clo;
	madc.hi.cc.u32 	%r1, %alo, %blo, %chi;
	madc.hi.u32 	%r2, %alo, %bhi, 0;
	mad.lo.cc.u32 	%r1, %alo, %bhi, %r1;
	madc.hi.cc.u32 	%r2, %ahi, %blo, %r2;
	madc.hi.u32 	%r3, %ahi, %bhi, 0;
	mad.lo.cc.u32 	%r1, %ahi, %blo, %r1;
	madc.lo.cc.u32 	%r2, %ahi, %bhi, %r2;
	addc.u32 	%r3, %r3, 0;
	mov.b64 	%rd28, {%r0,%r1};
	mov.b64 	%rd70, {%r2,%r3};
	}
	st.local.u64 	[%rd23], %rd28;
	add.s32 	%r44, %r44, 1;
	add.s32 	%r43, %r43, 1;
	add.s32 	%r42, %r42, 1;
	setp.ne.s32 	%p4, %r43, -15;
	mov.u32 	%r45, %r6;
	@%p4 bra 	$L__BB1_3;
$L__BB1_4:
	cvt.s64.s32 	%rd29, %r45;
	cvt.u64.u32 	%rd30, %r4;
	add.s64 	%rd31, %rd30, %rd29;
	shl.b64 	%rd32, %rd31, 3;
	add.s64 	%rd33, %rd1, %rd32;
	st.local.u64 	[%rd33+-120], %rd70;
	and.b32  	%r15, %r2, 63;
	ld.local.u64 	%rd72, [%rd1+16];
	ld.local.u64 	%rd71, [%rd1+24];
	setp.eq.s32 	%p5, %r15, 0;
	@%p5 bra 	$L__BB1_6;
	shl.b64 	%rd34, %rd71, %r15;
	shr.u64 	%rd35, %rd72, 1;
	xor.b32  	%r24, %r15, 63;
	shr.u64 	%rd36, %rd35, %r24;
	or.b64  	%rd71, %rd34, %rd36;
	ld.local.u64 	%rd37, [%rd1+8];
	shl.b64 	%rd38, %rd72, %r15;
	shr.u64 	%rd39, %rd37, 1;
	shr.u64 	%rd40, %rd39, %r24;
	or.b64  	%rd72, %rd38, %rd40;
$L__BB1_6:
	and.b32  	%r25, %r1, -2147483648;
	shr.u64 	%rd41, %rd71, 62;
	cvt.u32.u64 	%r26, %rd41;
	mov.b64 	{%r27, %r28}, %rd71;
	mov.b64 	{%r29, %r30}, %rd72;
	shf.l.wrap.b32 	%r31, %r30, %r27, 2;
	shf.l.wrap.b32 	%r32, %r27, %r28, 2;
	mov.b64 	%rd42, {%r31, %r32};
	shl.b64 	%rd43, %rd72, 2;
	shr.u64 	%rd44, %rd42, 63;
	cvt.u32.u64 	%r33, %rd44;
	add.s32 	%r34, %r33, %r26;
	setp.eq.s32 	%p6, %r25, 0;
	neg.s32 	%r35, %r34;
	selp.b32 	%r46, %r34, %r35, %p6;
	setp.gt.s64 	%p7, %rd42, -1;
	mov.b64 	%rd45, 0;
	{
	.reg .u32 %r0, %r1, %r2, %r3, %a0, %a1, %a2, %a3, %b0, %b1, %b2, %b3;
	mov.b64 	{%a0,%a1}, %rd45;
	mov.b64 	{%a2,%a3}, %rd45;
	mov.b64 	{%b0,%b1}, %rd43;
	mov.b64 	{%b2,%b3}, %rd42;
	sub.cc.u32 	%r0, %a0, %b0;
	subc.cc.u32 	%r1, %a1, %b1;
	subc.cc.u32 	%r2, %a2, %b2;
	subc.u32 	%r3, %a3, %b3;
	mov.b64 	%rd46, {%r0,%r1};
	mov.b64 	%rd47, {%r2,%r3};
	}
	xor.b32  	%r36, %r25, -2147483648;
	selp.b64 	%rd73, %rd42, %rd47, %p7;
	selp.b64 	%rd14, %rd43, %rd46, %p7;
	selp.b32 	%r17, %r25, %r36, %p7;
	clz.b64 	%r37, %rd73;
	cvt.u64.u32 	%rd15, %r37;
	setp.eq.s32 	%p8, %r37, 0;
	@%p8 bra 	$L__BB1_8;
	cvt.u32.u64 	%r38, %rd15;
	and.b32  	%r39, %r38, 63;
	shl.b64 	%rd48, %rd73, %r39;
	shr.u64 	%rd49, %rd14, 1;
	not.b32 	%r40, %r38;
	and.b32  	%r41, %r40, 63;
	shr.u64 	%rd50, %rd49, %r41;
	or.b64  	%rd73, %rd48, %rd50;
$L__BB1_8:
	mov.b64 	%rd51, -3958705157555305931;
	{
	.reg .u32 %r0, %r1, %r2, %r3, %alo, %ahi, %blo, %bhi;
	mov.b64 	{%alo,%ahi}, %rd73;
	mov.b64 	{%blo,%bhi}, %rd51;
	mul.lo.u32 	%r0, %alo, %blo;
	mul.hi.u32 	%r1, %alo, %blo;
	mad.lo.cc.u32 	%r1, %alo, %bhi, %r1;
	madc.hi.u32 	%r2, %alo, %bhi, 0;
	mad.lo.cc.u32 	%r1, %ahi, %blo, %r1;
	madc.hi.cc.u32 	%r2, %ahi, %blo, %r2;
	madc.hi.u32 	%r3, %ahi, %bhi, 0;
	mad.lo.cc.u32 	%r2, %ahi, %bhi, %r2;
	addc.u32 	%r3, %r3, 0;
	mov.b64 	%rd52, {%r0,%r1};
	mov.b64 	%rd53, {%r2,%r3};
	}
	setp.gt.s64 	%p9, %rd53, 0;
	{
	.reg .u32 %r0, %r1, %r2, %r3, %a0, %a1, %a2, %a3, %b0, %b1, %b2, %b3;
	mov.b64 	{%a0,%a1}, %rd52;
	mov.b64 	{%a2,%a3}, %rd53;
	mov.b64 	{%b0,%b1}, %rd52;
	mov.b64 	{%b2,%b3}, %rd53;
	add.cc.u32 	%r0, %a0, %b0;
	addc.cc.u32 	%r1, %a1, %b1;
	addc.cc.u32 	%r2, %a2, %b2;
	addc.u32 	%r3, %a3, %b3;
	mov.b64 	%rd54, {%r0,%r1};
	mov.b64 	%rd55, {%r2,%r3};
	}
	selp.b64 	%rd56, %rd55, %rd53, %p9;
	selp.s64 	%rd57, -1, 0, %p9;
	sub.s64 	%rd58, %rd57, %rd15;
	cvt.u64.u32 	%rd59, %r17;
	shl.b64 	%rd60, %rd59, 32;
	add.s64 	%rd61, %rd56, 1;
	shr.u64 	%rd62, %rd61, 10;
	add.s64 	%rd63, %rd62, 1;
	shr.u64 	%rd64, %rd63, 1;
	shl.b64 	%rd65, %rd58, 52;
	add.s64 	%rd66, %rd65, %rd64;
	add.s64 	%rd67, %rd66, 4602678819172646912;
	or.b64  	%rd68, %rd67, %rd60;
	mov.b64 	%fd4, %rd68;
$L__BB1_9:
	st.param.f64 	[func_retval0], %fd4;
	st.param.b32 	[func_retval0+8], %r46;
	ret;

}


// ===== COMPILED SASS (sm_100) =====

	.target	sm_100

	.elftype	@"ET_EXEC"


//--------------------- .note.nv.tkinfo           --------------------------
	.section	.note.nv.tkinfo,"",@"SHT_NOTE"
	.sectionflags	@"SHF_NOTE_NV_TKINFO"
	.tkinfo
        /*0018*/ 	.word	0x00000002
        /*0030*/ 	.string	""
        /*0030*/ 	.string	"ptxas"
        /*0030*/ 	.string	"Cuda compilation tools, release 13.0, V13.0.88"
        /*0030*/ 	.string	"Build cuda_13.0.r13.0/compiler.36424714_0"
        /*0030*/ 	.string	"-arch sm_100 -m 64 "



//--------------------- .note.nv.cuinfo           --------------------------
	.section	.note.nv.cuinfo,"",@"SHT_NOTE"
	.sectionflags	@"SHF_NOTE_NV_CUINFO"
        /*0018*/ 	.short	0x0002
        /*001a*/ 	.short	0x0064
        /*001c*/ 	.short	0x0082
	.zero		2


//--------------------- .nv.info                  --------------------------
	.section	.nv.info,"",@"SHT_CUDA_INFO"
	.align	4


	//----- nvinfo : EIATTR_REGCOUNT
	.align		4
        /*0000*/ 	.byte	0x04, 0x2f
        /*0002*/ 	.short	(.L_3 - .L_2)
	.align		4
.L_2:
        /*0004*/ 	.word	index@(_Z14ConvertToSinesPdi)
        /*0008*/ 	.word	0x0000001c


	//----- nvinfo : EIATTR_FRAME_SIZE
	.align		4
.L_3:
        /*000c*/ 	.byte	0x04, 0x11
        /*000e*/ 	.short	(.L_5 - .L_4)
	.align		4
.L_4:
        /*0010*/ 	.word	index@($_Z14ConvertToSinesPdi$__internal_trig_reduction_slowpathd)
        /*0014*/ 	.word	0x00000028


	//----- nvinfo : EIATTR_FRAME_SIZE
	.align		4
.L_5:
        /*0018*/ 	.byte	0x04, 0x11
        /*001a*/ 	.short	(.L_7 - .L_6)
	.align		4
.L_6:
        /*001c*/ 	.word	index@(_Z14ConvertToSinesPdi)
        /*0020*/ 	.word	0x00000028


	//----- nvinfo : EIATTR_MIN_STACK_SIZE
	.align		4
.L_7:
        /*0024*/ 	.byte	0x04, 0x12
        /*0026*/ 	.short	(.L_9 - .L_8)
	.align		4
.L_8:
        /*0028*/ 	.word	index@(_Z14ConvertToSinesPdi)
        /*002c*/ 	.word	0x00000028
.L_9:


//--------------------- .nv.compat                --------------------------
	.section	.nv.compat,"",@"SHT_CUDA_COMPAT_INFO"
	.align	4
        /*0000*/ 	.byte	0x02, 0x09, 0x00, 0x00, 0x02, 0x02, 0x01, 0x00, 0x02, 0x05, 0x05, 0x00, 0x03, 0x07, 0x01, 0x01
        /*0010*/ 	.byte	0x02, 0x03, 0x00, 0x00, 0x02, 0x06, 0x01, 0x00, 0x04, 0x0b, 0x08, 0x00, 0x01, 0x00, 0x00, 0x00
        /*0020*/ 	.byte	0x00, 0x00, 0x00, 0x00


//--------------------- .nv.info._Z14ConvertToSinesPdi --------------------------
	.section	.nv.info._Z14ConvertToSinesPdi,"",@"SHT_CUDA_INFO"
	.sectionflags	@""
	.align	4


	//----- nvinfo : EIATTR_CUDA_API_VERSION
	.align		4
        /*0000*/ 	.byte	0x04, 0x37
        /*0002*/ 	.short	(.L_11 - .L_10)
.L_10:
        /*0004*/ 	.word	0x00000082


	//----- nvinfo : EIATTR_KPARAM_INFO
	.align		4
.L_11:
        /*0008*/ 	.byte	0x04, 0x17
        /*000a*/ 	.short	(.L_13 - .L_12)
.L_12:
        /*000c*/ 	.word	0x00000000
        /*0010*/ 	.short	0x0001
        /*0012*/ 	.short	0x0008
        /*0014*/ 	.byte	0x00, 0xf0, 0x11, 0x00


	//----- nvinfo : EIATTR_KPARAM_INFO
	.align		4
.L_13:
        /*0018*/ 	.byte	0x04, 0x17
        /*001a*/ 	.short	(.L_15 - .L_14)
.L_14:
        /*001c*/ 	.word	0x00000000
        /*0020*/ 	.short	0x0000
        /*0022*/ 	.short	0x0000
        /*0024*/ 	.byte	0x00, 0xf5, 0x21, 0x00


	//----- nvinfo : EIATTR_SPARSE_MMA_MASK
	.align		4
.L_15:
        /*0028*/ 	.byte	0x03, 0x50
        /*002a*/ 	.short	0x0000


	//----- nvinfo : EIATTR_MAXREG_COUNT
	.align		4
        /*002c*/ 	.byte	0x03, 0x1b
        /*002e*/ 	.short	0x00ff


	//----- nvinfo : EIATTR_MERCURY_ISA_VERSION
	.align		4
        /*0030*/ 	.byte	0x03, 0x5f
        /*0032*/ 	.short	0x0101


	//----- nvinfo : EIATTR_VRC_CTA_INIT_COUNT
	.align		4
        /*0034*/ 	.byte	0x02, 0x4a
	.zero		1
	.zero		1


	//----- nvinfo : EIATTR_EXIT_INSTR_OFFSETS
	.align		4
        /*0038*/ 	.byte	0x04, 0x1c
        /*003a*/ 	.short	(.L_17 - .L_16)


	//   ....[0]....
.L_16:
        /*003c*/ 	.word	0x00000080


	//   ....[1]....
        /*0040*/ 	.word	0x00000430


	//----- nvinfo : EIATTR_CRS_STACK_SIZE
	.align		4
.L_17:
        /*0044*/ 	.byte	0x04, 0x1e
        /*0046*/ 	.short	(.L_19 - .L_18)
.L_18:
        /*0048*/ 	.word	0x00000000


	//----- nvinfo : EIATTR_CBANK_PARAM_SIZE
	.align		4
.L_19:
        /*004c*/ 	.byte	0x03, 0x19
        /*004e*/ 	.short	0x000c


	//----- nvinfo : EIATTR_PARAM_CBANK
	.align		4
        /*0050*/ 	.byte	0x04, 0x0a
        /*0052*/ 	.short	(.L_21 - .L_20)
	.align		4
.L_20:
        /*0054*/ 	.word	index@(.nv.constant0._Z14ConvertToSinesPdi)
        /*0058*/ 	.short	0x0380
        /*005a*/ 	.short	0x000c


	//----- nvinfo : EIATTR_SW_WAR
	.align		4
.L_21:
        /*005c*/ 	.byte	0x04, 0x36
        /*005e*/ 	.short	(.L_23 - .L_22)
.L_22:
        /*0060*/ 	.word	0x00000008
.L_23:


//--------------------- .nv.callgraph             --------------------------
	.section	.nv.callgraph,"",@"SHT_CUDA_CALLGRAPH"
	.align	4
	.sectionentsize	8
	.align		4
        /*0000*/ 	.word	0x00000000
	.align		4
        /*0004*/ 	.word	0xffffffff
	.align		4
        /*0008*/ 	.word	0x00000000
	.align		4
        /*000c*/ 	.word	0xfffffffe
	.align		4
        /*0010*/ 	.word	0x00000000
	.align		4
        /*0014*/ 	.word	0xfffffffd
	.align		4
        /*0018*/ 	.word	0x00000000
	.align		4
        /*001c*/ 	.word	0xfffffffc


//--------------------- .nv.constant4             --------------------------
	.section	.nv.constant4,"a",@progbits
	.align	8
	.align		8
.nv.constant4:
        /*0000*/ 	.dword	__cudart_i2opi_d
	.align		8
        /*0008*/ 	.dword	__cudart_sin_cos_coeffs


//--------------------- .text._Z14ConvertToSinesPdi --------------------------
	.section	.text._Z14ConvertToSinesPdi,"ax",@progbits
	.align	128
        .global         _Z14ConvertToSinesPdi
        .type           _Z14ConvertToSinesPdi,@function
        .size           _Z14ConvertToSinesPdi,(.L_x_10 - _Z14ConvertToSinesPdi)
        .other          _Z14ConvertToSinesPdi,@"STO_CUDA_ENTRY STV_DEFAULT"
_Z14ConvertToSinesPdi:
.text._Z14ConvertToSinesPdi:
[----:B------:R-:W0:Y:S01]  /*0000*/  LDC R1, c[0x0][0x37c] ;  /* 0x0000df00ff017b82 */ /* 0x000e220000000800 */
[----:B------:R-:W1:Y:S01]  /*0010*/  S2R R3, SR_CTAID.X ;  /* 0x0000000000037919 */ /* 0x000e620000002500 */
[----:B------:R-:W1:Y:S01]  /*0020*/  LDCU UR4, c[0x0][0x360] ;  /* 0x00006c00ff0477ac */ /* 0x000e620008000800 */
[----:B0-----:R-:W-:Y:S01]  /*0030*/  VIADD R1, R1, 0xffffffd8 ;  /* 0xffffffd801017836 */ /* 0x001fe20000000000 */
[----:B------:R-:W1:Y:S01]  /*0040*/  S2R R0, SR_TID.X ;  /* 0x0000000000007919 */ /* 0x000e620000002100 */
[----:B------:R-:W0:Y:S01]  /*0050*/  LDCU UR5, c[0x0][0x388] ;  /* 0x00007100ff0577ac */ /* 0x000e220008000800 */
[----:B-1----:R-:W-:-:S05]  /*0060*/  IMAD R3, R3, UR4, R0 ;  /* 0x0000000403037c24 */ /* 0x002fca000f8e0200 */
[----:B0-----:R-:W-:-:S13]  /*0070*/  ISETP.GE.AND P0, PT, R3, UR5, PT ;  /* 0x0000000503007c0c */ /* 0x001fda000bf06270 */
[----:B------:R-:W-:Y:S05]  /*0080*/  @P0 EXIT ;  /* 0x000000000000094d */ /* 0x000fea0003800000 */
[----:B------:R-:W0:Y:S01]  /*0090*/  LDC.64 R16, c[0x0][0x380] ;  /* 0x0000e000ff107b82 */ /* 0x000e220000000a00 */
[----:B------:R-:W1:Y:S01]  /*00a0*/  LDCU.64 UR4, c[0x0][0x358] ;  /* 0x00006b00ff0477ac */ /* 0x000e620008000a00 */
[----:B0-----:R-:W-:-:S05]  /*00b0*/  IMAD.WIDE R16, R3, 0x8, R16 ;  /* 0x0000000803107825 */ /* 0x001fca00078e0210 */
[----:B-1----:R-:W2:Y:S01]  /*00c0*/  LDG.E.64 R18, desc[UR4][R16.64] ;  /* 0x0000000410127981 */ /* 0x002ea2000c1e1b00 */
[----:B------:R-:W-:Y:S01]  /*00d0*/  BSSY.RECONVERGENT B0, `(.L_x_0) ;  /* 0x0000017000007945 */ /* 0x000fe20003800200 */
[----:B--2---:R-:W-:-:S14]  /*00e0*/  DSETP.NEU.AND P0, PT, |R18|, +INF , PT ;  /* 0x7ff000001200742a */ /* 0x004fdc0003f0d200 */
[----:B------:R-:W-:Y:S01]  /*00f0*/  @!P0 DMUL R2, RZ, R18 ;  /* 0x00000012ff028228 */ /* 0x000fe20000000000 */
[----:B------:R-:W-:Y:S01]  /*0100*/  @!P0 IMAD.MOV.U32 R0, RZ, RZ, RZ ;  /* 0x000000ffff008224 */ /* 0x000fe200078e00ff */
[----:B------:R-:W-:Y:S09]  /*0110*/  @!P0 BRA `(.L_x_1) ;  /* 0x0000000000488947 */ /* 0x000ff20003800000 */
[----:B------:R-:W-:Y:S01]  /*0120*/  UMOV UR6, 0x6dc9c883 ;  /* 0x6dc9c88300067882 */ /* 0x000fe20000000000 */
[----:B------:R-:W-:Y:S01]  /*0130*/  UMOV UR7, 0x3fe45f30 ;  /* 0x3fe45f3000077882 */ /* 0x000fe20000000000 */
[C---:B------:R-:W-:Y:S02]  /*0140*/  DSETP.GE.AND P0, PT, |R18|.reuse, 2.14748364800000000000e+09, PT ;  /* 0x41e000001200742a */ /* 0x040fe40003f06200 */
[----:B------:R-:W-:Y:S01]  /*0150*/  DMUL R4, R18, UR6 ;  /* 0x0000000612047c28 */ /* 0x000fe20008000000 */
[----:B------:R-:W-:Y:S01]  /*0160*/  UMOV UR6, 0x54442d18 ;  /* 0x54442d1800067882 */ /* 0x000fe20000000000 */
[----:B------:R-:W-:-:S04]  /*0170*/  UMOV UR7, 0x3ff921fb ;  /* 0x3ff921fb00077882 */ /* 0x000fc80000000000 */
[----:B------:R-:W0:Y:S08]  /*0180*/  F2I.F64 R0, R4 ;  /* 0x0000000400007311 */ /* 0x000e300000301100 */
[----:B0-----:R-:W0:Y:S02]  /*0190*/  I2F.F64 R2, R0 ;  /* 0x0000000000027312 */ /* 0x001e240000201c00 */
[----:B0-----:R-:W-:Y:S01]  /*01a0*/  DFMA R6, R2, -UR6, R18 ;  /* 0x8000000602067c2b */ /* 0x001fe20008000012 */
[----:B------:R-:W-:Y:S01]  /*01b0*/  UMOV UR6, 0x33145c00 ;  /* 0x33145c0000067882 */ /* 0x000fe20000000000 */
[----:B------:R-:W-:-:S06]  /*01c0*/  UMOV UR7, 0x3c91a626 ;  /* 0x3c91a62600077882 */ /* 0x000fcc0000000000 */
[----:B------:R-:W-:Y:S01]  /*01d0*/  DFMA R6, R2, -UR6, R6 ;  /* 0x8000000602067c2b */ /* 0x000fe20008000006 */
[----:B------:R-:W-:Y:S01]  /*01e0*/  UMOV UR6, 0x252049c0 ;  /* 0x252049c000067882 */ /* 0x000fe20000000000 */
[----:B------:R-:W-:-:S06]  /*01f0*/  UMOV UR7, 0x397b839a ;  /* 0x397b839a00077882 */ /* 0x000fcc0000000000 */
[----:B------:R-:W-:Y:S01]  /*0200*/  DFMA R2, R2, -UR6, R6 ;  /* 0x8000000602027c2b */ /* 0x000fe20008000006 */
[----:B------:R-:W-:Y:S10]  /*0210*/  @!P0 BRA `(.L_x_1) ;  /* 0x0000000000088947 */ /* 0x000ff40003800000 */
[----:B------:R-:W-:-:S07]  /*0220*/  MOV R10, 0x240 ;  /* 0x00000240000a7802 */ /* 0x000fce0000000f00 */
[----:B------:R-:W-:Y:S05]  /*0230*/  CALL.REL.NOINC `($_Z14ConvertToSinesPdi$__internal_trig_reduction_slowpathd) ;  /* 0x0000000000807944 */ /* 0x000fea0003c00000 */
.L_x_1:
[----:B------:R-:W-:Y:S05]  /*0240*/  BSYNC.RECONVERGENT B0 ;  /* 0x0000000000007941 */ /* 0x000fea0003800200 */
.L_x_0:
[----:B------:R-:W0:Y:S01]  /*0250*/  LDCU.64 UR6, c[0x4][0x8] ;  /* 0x01000100ff0677ac */ /* 0x000e220008000a00 */
[----:B------:R-:W-:-:S05]  /*0260*/  IMAD.SHL.U32 R4, R0, 0x40, RZ ;  /* 0x0000004000047824 */ /* 0x000fca00078e00ff */
[----:B------:R-:W-:-:S04]  /*0270*/  LOP3.LUT R4, R4, 0x40, RZ, 0xc0, !PT ;  /* 0x0000004004047812 */ /* 0x000fc800078ec0ff */
[----:B0-----:R-:W-:-:S05]  /*0280*/  IADD3 R20, P0, PT, R4, UR6, RZ ;  /* 0x0000000604147c10 */ /* 0x001fca000ff1e0ff */
[----:B------:R-:W-:-:S05]  /*0290*/  IMAD.X R21, RZ, RZ, UR7, P0 ;  /* 0x00000007ff157e24 */ /* 0x000fca00080e06ff */
[----:B------:R-:W2:Y:S04]  /*02a0*/  LDG.E.128.CONSTANT R12, desc[UR4][R20.64] ;  /* 0x00000004140c7981 */ /* 0x000ea8000c1e9d00 */
[----:B------:R-:W3:Y:S04]  /*02b0*/  LDG.E.128.CONSTANT R8, desc[UR4][R20.64+0x10] ;  /* 0x0000100414087981 */ /* 0x000ee8000c1e9d00 */
[----:B------:R-:W4:Y:S01]  /*02c0*/  LDG.E.128.CONSTANT R4, desc[UR4][R20.64+0x20] ;  /* 0x0000200414047981 */ /* 0x000f22000c1e9d00 */
[----:B------:R-:W-:Y:S01]  /*02d0*/  LOP3.LUT R18, R0, 0x1, RZ, 0xc0, !PT ;  /* 0x0000000100127812 */ /* 0x000fe200078ec0ff */
[----:B------:R-:W-:-:S02]  /*02e0*/  IMAD.MOV.U32 R22, RZ, RZ, 0x20fd8164 ;  /* 0x20fd8164ff167424 */ /* 0x000fc400078e00ff */
[----:B------:R-:W-:Y:S01]  /*02f0*/  IMAD.MOV.U32 R23, RZ, RZ, 0x3da8ff83 ;  /* 0x3da8ff83ff177424 */ /* 0x000fe200078e00ff */
[----:B------:R-:W-:Y:S01]  /*0300*/  ISETP.NE.U32.AND P0, PT, R18, 0x1, PT ;  /* 0x000000011200780c */ /* 0x000fe20003f05070 */
[----:B------:R-:W-:-:S03]  /*0310*/  DMUL R18, R2, R2 ;  /* 0x0000000202127228 */ /* 0x000fc60000000000 */
[----:B------:R-:W-:Y:S02]  /*0320*/  FSEL R22, R22, -8.06006814911005101289e+34, !P0 ;  /* 0xf9785eba16167808 */ /* 0x000fe40004000000 */
[----:B------:R-:W-:-:S06]  /*0330*/  FSEL R23, -R23, 0.11223486810922622681, !P0 ;  /* 0x3de5db6517177808 */ /* 0x000fcc0004000100 */
[----:B--2---:R-:W-:-:S08]  /*0340*/  DFMA R12, R18, R22, R12 ;  /* 0x00000016120c722b */ /* 0x004fd0000000000c */
[----:B------:R-:W-:-:S08]  /*0350*/  DFMA R12, R18, R12, R14 ;  /* 0x0000000c120c722b */ /* 0x000fd0000000000e */
[----:B---3--:R-:W-:-:S08]  /*0360*/  DFMA R8, R18, R12, R8 ;  /* 0x0000000c1208722b */ /* 0x008fd00000000008 */
[----:B------:R-:W-:-:S08]  /*0370*/  DFMA R8, R18, R8, R10 ;  /* 0x000000081208722b */ /* 0x000fd0000000000a */
[----:B----4-:R-:W-:-:S08]  /*0380*/  DFMA R4, R18, R8, R4 ;  /* 0x000000081204722b */ /* 0x010fd00000000004 */
[----:B------:R-:W-:-:S08]  /*0390*/  DFMA R4, R18, R4, R6 ;  /* 0x000000041204722b */ /* 0x000fd00000000006 */
[----:B------:R-:W-:Y:S02]  /*03a0*/  DFMA R2, R4, R2, R2 ;  /* 0x000000020402722b */ /* 0x000fe40000000002 */
[----:B------:R-:W-:-:S10]  /*03b0*/  DFMA R4, R18, R4, 1 ;  /* 0x3ff000001204742b */ /* 0x000fd40000000004 */
[----:B------:R-:W-:Y:S02]  /*03c0*/  FSEL R4, R4, R2, !P0 ;  /* 0x0000000204047208 */ /* 0x000fe40004000000 */
[----:B------:R-:W-:Y:S02]  /*03d0*/  FSEL R5, R5, R3, !P0 ;  /* 0x0000000305057208 */ /* 0x000fe40004000000 */
[----:B------:R-:W-:-:S04]  /*03e0*/  LOP3.LUT P0, RZ, R0, 0x2, RZ, 0xc0, !PT ;  /* 0x0000000200ff7812 */ /* 0x000fc8000780c0ff */
[----:B------:R-:W-:-:S10]  /*03f0*/  DADD R2, RZ, -R4 ;  /* 0x00000000ff027229 */ /* 0x000fd40000000804 */
[----:B------:R-:W-:Y:S02]  /*0400*/  FSEL R2, R4, R2, !P0 ;  /* 0x0000000204027208 */ /* 0x000fe40004000000 */
[----:B------:R-:W-:-:S05]  /*0410*/  FSEL R3, R5, R3, !P0 ;  /* 0x0000000305037208 */ /* 0x000fca0004000000 */
[----:B------:R-:W-:Y:S01]  /*0420*/  STG.E.64 desc[UR4][R16.64], R2 ;  /* 0x0000000210007986 */ /* 0x000fe2000c101b04 */
[----:B------:R-:W-:Y:S05]  /*0430*/  EXIT ;  /* 0x000000000000794d */ /* 0x000fea0003800000 */
        .type           $_Z14ConvertToSinesPdi$__internal_trig_reduction_slowpathd,@function
        .size           $_Z14ConvertToSinesPdi$__internal_trig_reduction_slowpathd,(.L_x_10 - $_Z14ConvertToSinesPdi$__internal_trig_reduction_slowpathd)
$_Z14ConvertToSinesPdi$__internal_trig_reduction_slowpathd:
[--C-:B------:R-:W-:Y:S01]  /*0440*/  SHF.R.U32.HI R6, RZ, 0x14, R19.reuse ;  /* 0x00000014ff067819 */ /* 0x100fe20000011613 */
[----:B------:R-:W-:Y:S02]  /*0450*/  IMAD.MOV.U32 R2, RZ, RZ, R18 ;  /* 0x000000ffff027224 */ /* 0x000fe400078e0012 */
[----:B------:R-:W-:Y:S01]  /*0460*/  IMAD.MOV.U32 R3, RZ, RZ, R19 ;  /* 0x000000ffff037224 */ /* 0x000fe200078e0013 */
[----:B------:R-:W-:Y:S01]  /*0470*/  LOP3.LUT R0, R6, 0x7ff, RZ, 0xc0, !PT ;  /* 0x000007ff06007812 */ /* 0x000fe200078ec0ff */
[----:B------:R-:W-:-:S03]  /*0480*/  IMAD.MOV.U32 R4, RZ, RZ, RZ ;  /* 0x000000ffff047224 */ /* 0x000fc600078e00ff */
[----:B------:R-:W-:-:S13]  /*0490*/  ISETP.NE.AND P0, PT, R0, 0x7ff, PT ;  /* 0x000007ff0000780c */ /* 0x000fda0003f05270 */
[----:B------:R-:W-:Y:S05]  /*04a0*/  @!P0 BRA `(.L_x_2) ;  /* 0x0000000800488947 */ /* 0x000fea0003800000 */
[----:B------:R-:W-:Y:S01]  /*04b0*/  VIADD R0, R0, 0xfffffc00 ;  /* 0xfffffc0000007836 */ /* 0x000fe20000000000 */
[----:B------:R-:W-:Y:S01]  /*04c0*/  BSSY.RECONVERGENT B1, `(.L_x_3) ;  /* 0x000002f000017945 */ /* 0x000fe20003800200 */
[----:B------:R-:W-:-:S03]  /*04d0*/  CS2R R20, SRZ ;  /* 0x0000000000147805 */ /* 0x000fc6000001ff00 */
[----:B------:R-:W-:Y:S02]  /*04e0*/  SHF.R.U32.HI R5, RZ, 0x6, R0 ;  /* 0x00000006ff057819 */ /* 0x000fe40000011600 */
[----:B------:R-:W-:Y:S02]  /*04f0*/  ISETP.GE.U32.AND P0, PT, R0, 0x80, PT ;  /* 0x000000800000780c */ /* 0x000fe40003f06070 */
[C---:B------:R-:W-:Y:S02]  /*0500*/  IADD3 R0, PT, PT, -R5.reuse, 0x13, RZ ;  /* 0x0000001305007810 */ /* 0x040fe40007ffe1ff */
[----:B------:R-:W-:Y:S02]  /*0510*/  IADD3 R13, PT, PT, -R5, 0xf, RZ ;  /* 0x0000000f050d7810 */ /* 0x000fe40007ffe1ff */
[----:B------:R-:W-:-:S04]  /*0520*/  SEL R0, R0, 0x12, P0 ;  /* 0x0000001200007807 */ /* 0x000fc80000000000 */
[----:B------:R-:W-:-:S13]  /*0530*/  ISETP.GE.AND P0, PT, R13, R0, PT ;  /* 0x000000000d00720c */ /* 0x000fda0003f06270 */
[----:B------:R-:W-:Y:S05]  /*0540*/  @P0 BRA `(.L_x_4) ;  /* 0x0000000000980947 */ /* 0x000fea0003800000 */
[----:B------:R-:W0:Y:S01]  /*0550*/  LDC.64 R8, c[0x0][0x358] ;  /* 0x0000d600ff087b82 */ /* 0x000e220000000a00 */
[C---:B------:R-:W-:Y:S01]  /*0560*/  SHF.L.U64.HI R11, R2.reuse, 0xb, R3 ;  /* 0x0000000b020b7819 */ /* 0x040fe20000010203 */
[----:B------:R-:W-:Y:S01]  /*0570*/  BSSY.RECONVERGENT B2, `(.L_x_5) ;  /* 0x0000022000027945 */ /* 0x000fe20003800200 */
[----:B------:R-:W-:Y:S01]  /*0580*/  IMAD.SHL.U32 R7, R2, 0x800, RZ ;  /* 0x0000080002077824 */ /* 0x000fe200078e00ff */
[----:B------:R-:W-:Y:S01]  /*0590*/  IADD3 R12, PT, PT, RZ, -R5, -R0 ;  /* 0x80000005ff0c7210 */ /* 0x000fe20007ffe800 */
[----:B------:R-:W-:Y:S01]  /*05a0*/  IMAD.MOV.U32 R4, RZ, RZ, RZ ;  /* 0x000000ffff047224 */ /* 0x000fe200078e00ff */
[----:B------:R-:W-:Y:S02]  /*05b0*/  CS2R R20, SRZ ;  /* 0x0000000000147805 */ /* 0x000fe4000001ff00 */
[----:B------:R-:W-:-:S07]  /*05c0*/  LOP3.LUT R11, R11, 0x80000000, RZ, 0xfc, !PT ;  /* 0x800000000b0b7812 */ /* 0x000fce00078efcff */
.L_x_6:
[----:B------:R-:W1:Y:S01]  /*05d0*/  LDC.64 R2, c[0x4][RZ] ;  /* 0x01000000ff027b82 */ /* 0x000e620000000a00 */
[----:B0-----:R-:W-:Y:S02]  /*05e0*/  R2UR UR6, R8 ;  /* 0x00000000080672ca */ /* 0x001fe400000e0000 */
[----:B------:R-:W-:Y:S01]  /*05f0*/  R2UR UR7, R9 ;  /* 0x00000000090772ca */ /* 0x000fe200000e0000 */
[----:B-1----:R-:W-:-:S12]  /*0600*/  IMAD.WIDE R2, R13, 0x8, R2 ;  /* 0x000000080d027825 */ /* 0x002fd800078e0202 */
[----:B------:R-:W2:Y:S01]  /*0610*/  LDG.E.64.CONSTANT R2, desc[UR6][R2.64] ;  /* 0x0000000602027981 */ /* 0x000ea2000c1e9b00 */
[----:B------:R-:W-:Y:S02]  /*0620*/  VIADD R12, R12, 0x1 ;  /* 0x000000010c0c7836 */ /* 0x000fe40000000000 */
[----:B------:R-:W-:Y:S02]  /*0630*/  VIADD R13, R13, 0x1 ;  /* 0x000000010d0d7836 */ /* 0x000fe40000000000 */
[----:B--2---:R-:W-:-:S04]  /*0640*/  IMAD.WIDE.U32 R20, P2, R2, R7, R20 ;  /* 0x0000000702147225 */ /* 0x004fc80007840014 */
[----:B------:R-:W-:Y:S02]  /*0650*/  IMAD R15, R2, R11, RZ ;  /* 0x0000000b020f7224 */ /* 0x000fe400078e02ff */
[CC--:B------:R-:W-:Y:S02]  /*0660*/  IMAD R14, R3.reuse, R7.reuse, RZ ;  /* 0x00000007030e7224 */ /* 0x0c0fe400078e02ff */
[----:B------:R-:W-:Y:S01]  /*0670*/  IMAD.HI.U32 R23, R3, R7, RZ ;  /* 0x0000000703177227 */ /* 0x000fe200078e00ff */
[----:B------:R-:W-:-:S03]  /*0680*/  IADD3 R21, P0, PT, R15, R21, RZ ;  /* 0x000000150f157210 */ /* 0x000fc60007f1e0ff */
[----:B------:R-:W-:Y:S01]  /*0690*/  IMAD R15, R4, 0x8, R1 ;  /* 0x00000008040f7824 */ /* 0x000fe200078e0201 */
[----:B------:R-:W-:Y:S01]  /*06a0*/  IADD3 R21, P1, PT, R14, R21, RZ ;  /* 0x000000150e157210 */ /* 0x000fe20007f3e0ff */
[----:B------:R-:W-:-:S04]  /*06b0*/  IMAD.HI.U32 R14, R2, R11, RZ ;  /* 0x0000000b020e7227 */ /* 0x000fc800078e00ff */
[----:B------:R-:W-:Y:S01]  /*06c0*/  IMAD.X R2, RZ, RZ, R14, P2 ;  /* 0x000000ffff027224 */ /* 0x000fe200010e060e */
[----:B------:R0:W-:Y:S01]  /*06d0*/  STL.64 [R15], R20 ;  /* 0x000000140f007387 */ /* 0x0001e20000100a00 */
[----:B------:R-:W-:-:S03]  /*06e0*/  IMAD.HI.U32 R14, R3, R11, RZ ;  /* 0x0000000b030e7227 */ /* 0x000fc600078e00ff */
[----:B------:R-:W-:Y:S01]  /*06f0*/  IADD3.X R2, P0, PT, R23, R2, RZ, P0, !PT ;  /* 0x0000000217027210 */ /* 0x000fe2000071e4ff */
[----:B------:R-:W-:Y:S02]  /*0700*/  IMAD R3, R3, R11, RZ ;  /* 0x0000000b03037224 */ /* 0x000fe400078e02ff */
[----:B------:R-:W-:-:S03]  /*0710*/  VIADD R4, R4, 0x1 ;  /* 0x0000000104047836 */ /* 0x000fc60000000000 */
[----:B------:R-:W-:Y:S01]  /*0720*/  IADD3.X R3, P1, PT, R3, R2, RZ, P1, !PT ;  /* 0x0000000203037210 */ /* 0x000fe20000f3e4ff */
[----:B------:R-:W-:Y:S01]  /*0730*/  IMAD.X R2, RZ, RZ, R14, P0 ;  /* 0x000000ffff027224 */ /* 0x000fe200000e060e */
[----:B------:R-:W-:-:S03]  /*0740*/  ISETP.NE.AND P0, PT, R12, -0xf, PT ;  /* 0xfffffff10c00780c */ /* 0x000fc60003f05270 */
[----:B------:R-:W-:Y:S02]  /*0750*/  IMAD.X R2, RZ, RZ, R2, P1 ;  /* 0x000000ffff027224 */ /* 0x000fe400008e0602 */
[----:B0-----:R-:W-:Y:S02]  /*0760*/  IMAD.MOV.U32 R20, RZ, RZ, R3 ;  /* 0x000000ffff147224 */ /* 0x001fe400078e0003 */
[----:B------:R-:W-:-:S06]  /*0770*/  IMAD.MOV.U32 R21, RZ, RZ, R2 ;  /* 0x000000ffff157224 */ /* 0x000fcc00078e0002 */
[----:B------:R-:W-:Y:S05]  /*0780*/  @P0 BRA `(.L_x_6) ;  /* 0xfffffffc00900947 */ /* 0x000fea000383ffff */
[----:B------:R-:W-:Y:S05]  /*0790*/  BSYNC.RECONVERGENT B2 ;  /* 0x0000000000027941 */ /* 0x000fea0003800200 */
.L_x_5:
[----:B------:R-:W-:-:S07]  /*07a0*/  IMAD.MOV.U32 R13, RZ, RZ, R0 ;  /* 0x000000ffff0d7224 */ /* 0x000fce00078e0000 */
.L_x_4:
[----:B------:R-:W-:Y:S05]  /*07b0*/  BSYNC.RECONVERGENT B1 ;  /* 0x0000000000017941 */ /* 0x000fea0003800200 */
.L_x_3:
[----:B------:R-:W-:Y:S01]  /*07c0*/  LOP3.LUT P0, R23, R6, 0x3f, RZ, 0xc0, !PT ;  /* 0x0000003f06177812 */ /* 0x000fe2000780c0ff */
[----:B------:R-:W-:-:S04]  /*07d0*/  IMAD.IADD R0, R5, 0x1, R13 ;  /* 0x0000000105007824 */ /* 0x000fc800078e020d */
[----:B------:R-:W-:-:S05]  /*07e0*/  IMAD.U32 R25, R0, 0x8, R1 ;  /* 0x0000000800197824 */ /* 0x000fca00078e0001 */
[----:B------:R0:W-:Y:S04]  /*07f0*/  STL.64 [R25+-0x78], R20 ;  /* 0xffff881419007387 */ /* 0x0001e80000100a00 */
[----:B------:R-:W2:Y:S04]  /*0800*/  @P0 LDL.64 R8, [R1+0x8] ;  /* 0x0000080001080983 */ /* 0x000ea80000100a00 */
[----:B------:R-:W3:Y:S04]  /*0810*/  LDL.64 R2, [R1+0x10] ;  /* 0x0000100001027983 */ /* 0x000ee80000100a00 */
[----:B------:R-:W4:Y:S01]  /*0820*/  LDL.64 R4, [R1+0x18] ;  /* 0x0000180001047983 */ /* 0x000f220000100a00 */
[----:B------:R-:W-:Y:S01]  /*0830*/  @P0 LOP3.LUT R0, R6, 0x3f, RZ, 0xc, !PT ;  /* 0x0000003f06000812 */ /* 0x000fe200078e0cff */
[----:B------:R-:W-:Y:S01]  /*0840*/  BSSY.RECONVERGENT B1, `(.L_x_7) ;  /* 0x0000034000017945 */ /* 0x000fe20003800200 */
[----:B--2---:R-:W-:-:S02]  /*0850*/  @P0 SHF.R.U64 R7, R8, 0x1, R9 ;  /* 0x0000000108070819 */ /* 0x004fc40000001209 */
[----:B------:R-:W-:Y:S02]  /*0860*/  @P0 SHF.R.U32.HI R9, RZ, 0x1, R9 ;  /* 0x00000001ff090819 */ /* 0x000fe40000011609 */
[CC--:B---3--:R-:W-:Y:S02]  /*0870*/  @P0 SHF.L.U32 R11, R2.reuse, R23.reuse, RZ ;  /* 0x00000017020b0219 */ /* 0x0c8fe400000006ff */
[----:B------:R-:W-:Y:S02]  /*0880*/  @P0 SHF.R.U64 R6, R7, R0, R9 ;  /* 0x0000000007060219 */ /* 0x000fe40000001209 */
[--C-:B------:R-:W-:Y:S02]  /*0890*/  @P0 SHF.R.U32.HI R15, RZ, 0x1, R3.reuse ;  /* 0x00000001ff0f0819 */ /* 0x100fe40000011603 */
[C-C-:B------:R-:W-:Y:S02]  /*08a0*/  @P0 SHF.R.U64 R13, R2.reuse, 0x1, R3.reuse ;  /* 0x00000001020d0819 */ /* 0x140fe40000001203 */
[----:B------:R-:W-:-:S02]  /*08b0*/  @P0 SHF.L.U64.HI R8, R2, R23, R3 ;  /* 0x0000001702080219 */ /* 0x000fc40000010203 */
[----:B------:R-:W-:Y:S02]  /*08c0*/  @P0 SHF.R.U32.HI R7, RZ, R0, R9 ;  /* 0x00000000ff070219 */ /* 0x000fe40000011609 */
[----:B------:R-:W-:Y:S02]  /*08d0*/  @P0 LOP3.LUT R2, R11, R6, RZ, 0xfc, !PT ;  /* 0x000000060b020212 */ /* 0x000fe400078efcff */
[----:B----4-:R-:W-:Y:S02]  /*08e0*/  @P0 SHF.L.U32 R9, R4, R23, RZ ;  /* 0x0000001704090219 */ /* 0x010fe400000006ff */
[----:B------:R-:W-:Y:S02]  /*08f0*/  @P0 SHF.R.U64 R12, R13, R0, R15 ;  /* 0x000000000d0c0219 */ /* 0x000fe4000000120f */
[----:B------:R-:W-:Y:S01]  /*0900*/  @P0 LOP3.LUT R3, R8, R7, RZ, 0xfc, !PT ;  /* 0x0000000708030212 */ /* 0x000fe200078efcff */
[----:B------:R-:W-:Y:S01]  /*0910*/  IMAD.SHL.U32 R8, R2, 0x4, RZ ;  /* 0x0000000402087824 */ /* 0x000fe200078e00ff */
[----:B------:R-:W-:-:S02]  /*0920*/  @P0 SHF.L.U64.HI R23, R4, R23, R5 ;  /* 0x0000001704170219 */ /* 0x000fc40000010205 */
[----:B------:R-:W-:Y:S02]  /*0930*/  @P0 LOP3.LUT R4, R9, R12, RZ, 0xfc, !PT ;  /* 0x0000000c09040212 */ /* 0x000fe400078efcff */
[----:B------:R-:W-:Y:S02]  /*0940*/  @P0 SHF.R.U32.HI R0, RZ, R0, R15 ;  /* 0x00000000ff000219 */ /* 0x000fe4000001160f */
[----:B------:R-:W-:Y:S02]  /*0950*/  SHF.L.U64.HI R9, R2, 0x2, R3 ;  /* 0x0000000202097819 */ /* 0x000fe40000010203 */
[----:B------:R-:W-:Y:S02]  /*0960*/  @P0 LOP3.LUT R5, R23, R0, RZ, 0xfc, !PT ;  /* 0x0000000017050212 */ /* 0x000fe400078efcff */
[----:B------:R-:W-:Y:S02]  /*0970*/  SHF.L.W.U32.HI R3, R3, 0x2, R4 ;  /* 0x0000000203037819 */ /* 0x000fe40000010e04 */
[----:B------:R-:W-:-:S02]  /*0980*/  IADD3 RZ, P0, PT, RZ, -R8, RZ ;  /* 0x80000008ffff7210 */ /* 0x000fc40007f1e0ff */
[----:B------:R-:W-:Y:S02]  /*0990*/  LOP3.LUT R0, RZ, R9, RZ, 0x33, !PT ;  /* 0x00000009ff007212 */ /* 0x000fe400078e33ff */
[----:B------:R-:W-:Y:S02]  /*09a0*/  SHF.L.W.U32.HI R4, R4, 0x2, R5 ;  /* 0x0000000204047819 */ /* 0x000fe40000010e05 */
[----:B------:R-:W-:Y:S02]  /*09b0*/  LOP3.LUT R2, RZ, R3, RZ, 0x33, !PT ;  /* 0x00000003ff027212 */ /* 0x000fe400078e33ff */
[----:B------:R-:W-:Y:S02]  /*09c0*/  IADD3.X R6, P0, PT, RZ, R0, RZ, P0, !PT ;  /* 0x00000000ff067210 */ /* 0x000fe4000071e4ff */
[----:B------:R-:W-:Y:S02]  /*09d0*/  LOP3.LUT R7, RZ, R4, RZ, 0x33, !PT ;  /* 0x00000004ff077212 */ /* 0x000fe400078e33ff */
[----:B------:R-:W-:-:S02]  /*09e0*/  IADD3.X R0, P1, PT, RZ, R2, RZ, P0, !PT ;  /* 0x00000002ff007210 */ /* 0x000fc4000073e4ff */
[----:B------:R-:W-:-:S03]  /*09f0*/  ISETP.GT.U32.AND P2, PT, R3, -0x1, PT ;  /* 0xffffffff0300780c */ /* 0x000fc60003f44070 */
[----:B------:R-:W-:Y:S01]  /*0a00*/  IMAD.X R7, RZ, RZ, R7, P1 ;  /* 0x000000ffff077224 */ /* 0x000fe200008e0607 */
[----:B------:R-:W-:-:S04]  /*0a10*/  ISETP.GT.AND.EX P0, PT, R4, -0x1, PT, P2 ;  /* 0xffffffff0400780c */ /* 0x000fc80003f04320 */
[----:B------:R-:W-:Y:S02]  /*0a20*/  SEL R2, R4, R7, P0 ;  /* 0x0000000704027207 */ /* 0x000fe40000000000 */
[----:B------:R-:W-:Y:S02]  /*0a30*/  SEL R13, R3, R0, P0 ;  /* 0x00000000030d7207 */ /* 0x000fe40000000000 */
[----:B------:R-:W-:Y:S02]  /*0a40*/  ISETP.NE.U32.AND P1, PT, R2, RZ, PT ;  /* 0x000000ff0200720c */ /* 0x000fe40003f25070 */
[----:B------:R-:W-:Y:S02]  /*0a50*/  SEL R9, R9, R6, P0 ;  /* 0x0000000609097207 */ /* 0x000fe40000000000 */
[----:B------:R-:W-:Y:S01]  /*0a60*/  SEL R3, R13, R2, !P1 ;  /* 0x000000020d037207 */ /* 0x000fe20004800000 */
[----:B------:R-:W-:-:S05]  /*0a70*/  @!P0 IMAD.MOV R8, RZ, RZ, -R8 ;  /* 0x000000ffff088224 */ /* 0x000fca00078e0a08 */
[----:B------:R-:W1:Y:S02]  /*0a80*/  FLO.U32 R3, R3 ;  /* 0x0000000300037300 */ /* 0x000e6400000e0000 */
[C---:B-1----:R-:W-:Y:S02]  /*0a90*/  IADD3 R7, PT, PT, -R3.reuse, 0x1f, RZ ;  /* 0x0000001f03077810 */ /* 0x042fe40007ffe1ff */
[----:B------:R-:W-:-:S03]  /*0aa0*/  IADD3 R0, PT, PT, -R3, 0x3f, RZ ;  /* 0x0000003f03007810 */ /* 0x000fc60007ffe1ff */
[----:B------:R-:W-:-:S05]  /*0ab0*/  @P1 IMAD.MOV R0, RZ, RZ, R7 ;  /* 0x000000ffff001224 */ /* 0x000fca00078e0207 */
[----:B------:R-:W-:-:S13]  /*0ac0*/  ISETP.NE.AND P1, PT, R0, RZ, PT ;  /* 0x000000ff0000720c */ /* 0x000fda0003f25270 */
[----:B0-----:R-:W-:Y:S05]  /*0ad0*/  @!P1 BRA `(.L_x_8) ;  /* 0x0000000000289947 */ /* 0x001fea0003800000 */
[--C-:B------:R-:W-:Y:S02]  /*0ae0*/  SHF.R.U64 R7, R8, 0x1, R9.reuse ;  /* 0x0000000108077819 */ /* 0x100fe40000001209 */
[C---:B------:R-:W-:Y:S02]  /*0af0*/  LOP3.LUT R3, R0.reuse, 0x3f, RZ, 0xc0, !PT ;  /* 0x0000003f00037812 */ /* 0x040fe400078ec0ff */
[----:B------:R-:W-:Y:S02]  /*0b00*/  SHF.R.U32.HI R9, RZ, 0x1, R9 ;  /* 0x00000001ff097819 */ /* 0x000fe40000011609 */
[----:B------:R-:W-:Y:S02]  /*0b10*/  LOP3.LUT R6, R0, 0x3f, RZ, 0xc, !PT ;  /* 0x0000003f00067812 */ /* 0x000fe400078e0cff */
[CC--:B------:R-:W-:Y:S02]  /*0b20*/  SHF.L.U64.HI R11, R13.reuse, R3.reuse, R2 ;  /* 0x000000030d0b7219 */ /* 0x0c0fe40000010202 */
[----:B------:R-:W-:-:S02]  /*0b30*/  SHF.L.U32 R3, R13, R3, RZ ;  /* 0x000000030d037219 */ /* 0x000fc400000006ff */
[-CC-:B------:R-:W-:Y:S02]  /*0b40*/  SHF.R.U64 R2, R7, R6.reuse, R9.reuse ;  /* 0x0000000607027219 */ /* 0x180fe40000001209 */
[----:B------:R-:W-:Y:S02]  /*0b50*/  SHF.R.U32.HI R6, RZ, R6, R9 ;  /* 0x00000006ff067219 */ /* 0x000fe40000011609 */
[----:B------:R-:W-:Y:S02]  /*0b60*/  LOP3.LUT R13, R3, R2, RZ, 0xfc, !PT ;  /* 0x00000002030d7212 */ /* 0x000fe400078efcff */
[----:B------:R-:W-:-:S07]  /*0b70*/  LOP3.LUT R2, R11, R6, RZ, 0xfc, !PT ;  /* 0x000000060b027212 */ /* 0x000fce00078efcff */
.L_x_8:
[----:B------:R-:W-:Y:S05]  /*0b80*/  BSYNC.RECONVERGENT B1 ;  /* 0x0000000000017941 */ /* 0x000fea0003800200 */
.L_x_7:
[----:B------:R-:W-:Y:S01]  /*0b90*/  IMAD.WIDE.U32 R8, R13, 0x2168c235, RZ ;  /* 0x2168c2350d087825 */ /* 0x000fe200078e00ff */
[----:B------:R-:W-:-:S03]  /*0ba0*/  SHF.R.U32.HI R5, RZ, 0x1e, R5 ;  /* 0x0000001eff057819 */ /* 0x000fc60000011605 */
[----:B------:R-:W-:Y:S01]  /*0bb0*/  IMAD.MOV.U32 R6, RZ, RZ, R9 ;  /* 0x000000ffff067224 */ /* 0x000fe200078e0009 */
[----:B------:R-:W-:Y:S01]  /*0bc0*/  IADD3 RZ, P1, PT, R8, R8, RZ ;  /* 0x0000000808ff7210 */ /* 0x000fe20007f3e0ff */
[----:B------:R-:W-:Y:S01]  /*0bd0*/  IMAD.MOV.U32 R7, RZ, RZ, RZ ;  /* 0x000000ffff077224 */ /* 0x000fe200078e00ff */
[----:B------:R-:W-:Y:S01]  /*0be0*/  LEA.HI R4, R4, R5, RZ, 0x1 ;  /* 0x0000000504047211 */ /* 0x000fe200078f08ff */
[----:B------:R-:W-:-:S04]  /*0bf0*/  IMAD.HI.U32 R3, R2, -0x36f0255e, RZ ;  /* 0xc90fdaa202037827 */ /* 0x000fc800078e00ff */
[----:B------:R-:W-:-:S04]  /*0c00*/  IMAD.WIDE.U32 R6, R13, -0x36f0255e, R6 ;  /* 0xc90fdaa20d067825 */ /* 0x000fc800078e0006 */
[C---:B------:R-:W-:Y:S02]  /*0c10*/  IMAD R9, R2.reuse, -0x36f0255e, RZ ;  /* 0xc90fdaa202097824 */ /* 0x040fe400078e02ff */
[----:B------:R-:W-:-:S04]  /*0c20*/  IMAD.WIDE.U32 R6, P2, R2, 0x2168c235, R6 ;  /* 0x2168c23502067825 */ /* 0x000fc80007840006 */
[----:B------:R-:W-:Y:S01]  /*0c30*/  IMAD.X R2, RZ, RZ, R3, P2 ;  /* 0x000000ffff027224 */ /* 0x000fe200010e0603 */
[----:B------:R-:W-:Y:S02]  /*0c40*/  IADD3 R3, P2, PT, R9, R7, RZ ;  /* 0x0000000709037210 */ /* 0x000fe40007f5e0ff */
[----:B------:R-:W-:Y:S02]  /*0c50*/  IADD3.X RZ, P1, PT, R6, R6, RZ, P1, !PT ;  /* 0x0000000606ff7210 */ /* 0x000fe40000f3e4ff */
[C---:B------:R-:W-:Y:S01]  /*0c60*/  ISETP.GT.U32.AND P3, PT, R3.reuse, RZ, PT ;  /* 0x000000ff0300720c */ /* 0x040fe20003f64070 */
[----:B------:R-:W-:Y:S01]  /*0c70*/  IMAD.X R2, RZ, RZ, R2, P2 ;  /* 0x000000ffff027224 */ /* 0x000fe200010e0602 */
[----:B------:R-:W-:-:S04]  /*0c80*/  IADD3.X R6, P2, PT, R3, R3, RZ, P1, !PT ;  /* 0x0000000303067210 */ /* 0x000fc80000f5e4ff */
[C---:B------:R-:W-:Y:S01]  /*0c90*/  ISETP.GT.AND.EX P1, PT, R2.reuse, RZ, PT, P3 ;  /* 0x000000ff0200720c */ /* 0x040fe20003f24330 */
[----:B------:R-:W-:-:S03]  /*0ca0*/  IMAD.X R7, R2, 0x1, R2, P2 ;  /* 0x0000000102077824 */ /* 0x000fc600010e0602 */
[----:B------:R-:W-:Y:S02]  /*0cb0*/  SEL R6, R6, R3, P1 ;  /* 0x0000000306067207 */ /* 0x000fe40000800000 */
[----:B------:R-:W-:Y:S02]  /*0cc0*/  SEL R3, R7, R2, P1 ;  /* 0x0000000207037207 */ /* 0x000fe40000800000 */
[----:B------:R-:W-:Y:S02]  /*0cd0*/  IADD3 R2, P2, PT, R6, 0x1, RZ ;  /* 0x0000000106027810 */ /* 0x000fe40007f5e0ff */
[----:B------:R-:W-:Y:S02]  /*0ce0*/  SEL R7, RZ, 0xffffffff, !P1 ;  /* 0xffffffffff077807 */ /* 0x000fe40004800000 */
[----:B------:R-:W-:Y:S01]  /*0cf0*/  LOP3.LUT P1, R19, R19, 0x80000000, RZ, 0xc0, !PT ;  /* 0x8000000013137812 */ /* 0x000fe2000782c0ff */
[----:B------:R-:W-:Y:S02]  /*0d00*/  IMAD.X R3, RZ, RZ, R3, P2 ;  /* 0x000000ffff037224 */ /* 0x000fe400010e0603 */
[----:B------:R-:W-:Y:S01]  /*0d10*/  IMAD.IADD R0, R7, 0x1, -R0 ;  /* 0x0000000107007824 */ /* 0x000fe200078e0a00 */
[----:B------:R-:W-:-:S02]  /*0d20*/  @!P0 LOP3.LUT R19, R19, 0x80000000, RZ, 0x3c, !PT ;  /* 0x8000000013138812 */ /* 0x000fc400078e3cff */
[----:B------:R-:W-:Y:S01]  /*0d30*/  SHF.R.U64 R2, R2, 0xa, R3 ;  /* 0x0000000a02027819 */ /* 0x000fe20000001203 */
[----:B------:R-:W-:-:S03]  /*0d40*/  IMAD.SHL.U32 R0, R0, 0x100000, RZ ;  /* 0x0010000000007824 */ /* 0x000fc600078e00ff */
[----:B------:R-:W-:-:S03]  /*0d50*/  IADD3 R2, P2, PT, R2, 0x1, RZ ;  /* 0x0000000102027810 */ /* 0x000fc60007f5e0ff */
[----:B------:R-:W-:Y:S01]  /*0d60*/  @P1 IMAD.MOV R4, RZ, RZ, -R4 ;  /* 0x000000ffff041224 */ /* 0x000fe200078e0a04 */
[----:B------:R-:W-:-:S04]  /*0d70*/  LEA.HI.X R3, R3, RZ, RZ, 0x16, P2 ;  /* 0x000000ff03037211 */ /* 0x000fc800010fb4ff */
[--C-:B------:R-:W-:Y:S02]  /*0d80*/  SHF.R.U64 R2, R2, 0x1, R3.reuse ;  /* 0x0000000102027819 */ /* 0x100fe40000001203 */
[----:B------:R-:W-:Y:S02]  /*0d90*/  SHF.R.U32.HI R3, RZ, 0x1, R3 ;  /* 0x00000001ff037819 */ /* 0x000fe40000011603 */
[----:B------:R-:W-:-:S04]  /*0da0*/  IADD3 R2, P2, P3, RZ, RZ, R2 ;  /* 0x000000ffff027210 */ /* 0x000fc80007b5e002 */
[----:B------:R-:W-:-:S04]  /*0db0*/  IADD3.X R0, PT, PT, R0, 0x3fe00000, R3, P2, P3 ;  /* 0x3fe0000000007810 */ /* 0x000fc800017e6403 */
[----:B------:R-:W-:-:S07]  /*0dc0*/  LOP3.LUT R3, R0, R19, RZ, 0xfc, !PT ;  /* 0x0000001300037212 */ /* 0x000fce00078efcff */
.L_x_2:
[----:B------:R-:W-:Y:S02]  /*0dd0*/  IMAD.MOV.U32 R11, RZ, RZ, 0x0 ;  /* 0x00000000ff0b7424 */ /* 0x000fe400078e00ff */
[----:B------:R-:W-:Y:S02]  /*0de0*/  IMAD.MOV.U32 R0, RZ, RZ, R4 ;  /* 0x000000ffff007224 */ /* 0x000fe400078e0004 */
[----:B------:R-:W-:Y:S05]  /*0df0*/  RET.REL.NODEC R10 `(_Z14ConvertToSinesPdi) ;  /* 0xfffffff00a807950 */ /* 0x000fea0003c3ffff */
.L_x_9:
[----:B------:R-:W-:-:S00]  /*0e00*/  BRA `(.L_x_9) ;  /* 0xfffffffc00fc7947 */ /* 0x000fc0000383ffff */
[----:B------:R-:W-:-:S00]  /*0e10*/  NOP ;  /* 0x0000000000007918 */ /* 0x000fc00000000000 */
        /* <DEDUP_REMOVED lines=14> */
.L_x_10:


//--------------------- .nv.global.init           --------------------------
	.section	.nv.global.init,"aw",@progbits
	.align	16
.nv.global.init:
	.type		__cudart_sin_cos_coeffs,@object
	.size		__cudart_sin_cos_coeffs,(__cudart_i2opi_d - __cudart_sin_cos_coeffs)
__cudart_sin_cos_coeffs:
        /*0000*/ 	.byte	0x46, 0xd2, 0xb0, 0x2c, 0xf1, 0xe5, 0x5a, 0xbe, 0x92, 0xe3, 0xac, 0x69, 0xe3, 0x1d, 0xc7, 0x3e
        /*0010*/ 	.byte	0xa1, 0x62, 0xdb, 0x19, 0xa0, 0x01, 0x2a, 0xbf, 0x18, 0x08, 0x11, 0x11, 0x11, 0x11, 0x81, 0x3f
        /*0020*/ 	.byte	0x54, 0x55, 0x55, 0x55, 0x55, 0x55, 0xc5, 0xbf, 0x00, 0x00, 0x00, 0x00, 0x00, 0x00, 0x00, 0x00
        /*0030*/ 	.byte	0x00, 0x00, 0x00, 0x00, 0x00, 0x00, 0x00, 0x00, 0x64, 0x81, 0xfd, 0x20, 0x83, 0xff, 0xa8, 0xbd
        /*0040*/ 	.byte	0x28, 0x85, 0xef, 0xc1, 0xa7, 0xee, 0x21, 0x3e, 0xd9, 0xe6, 0x06, 0x8e, 0x4f, 0x7e, 0x92, 0xbe
        /*0050*/ 	.byte	0xe9, 0xbc, 0xdd, 0x19, 0xa0, 0x01, 0xfa, 0x3e, 0x47, 0x5d, 0xc1, 0x16, 0x6c, 0xc1, 0x56, 0xbf
        /*0060*/ 	.byte	0x51, 0x55, 0x55, 0x55, 0x55, 0x55, 0xa5, 0x3f, 0x00, 0x00, 0x00, 0x00, 0x00, 0x00, 0xe0, 0xbf
        /*0070*/ 	.byte	0x00, 0x00, 0x00, 0x00, 0x00, 0x00, 0xf0, 0x3f, 0x00, 0x00, 0x00, 0x00, 0x00, 0x00, 0x00, 0x00
	.type		__cudart_i2opi_d,@object
	.size		__cudart_i2opi_d,(.L_0 - __cudart_i2opi_d)
__cudart_i2opi_d:
        /* <DEDUP_REMOVED lines=9> */
.L_0:


//--------------------- .nv.shared.reserved.0     --------------------------
	.section	.nv.shared.reserved.0,"aw",@nobits
	.weak		__nv_reservedSMEM_offset_0_alias
	.size		__nv_reservedSMEM_offset_0_alias, 0, 64
	.other		__nv_reservedSMEM_offset_0_alias,@"STO_CUDA_RESERVED_SHARED STV_DEFAULT"
__nv_reservedSMEM_offset_0_alias:
	.zero		0
	.zero		64


//--------------------- .nv.constant0._Z14ConvertToSinesPdi --------------------------
	.section	.nv.constant0._Z14ConvertToSinesPdi,"a",@progbits
	.sectionflags	@""
	.align	4
.nv.constant0._Z14ConvertToSinesPdi:
	.zero		908


//--------------------- SYMBOLS --------------------------

	.type		.nv.reservedSmem.offset0,@object
	.size		.nv.reservedSmem.offset0,0x4
